//
// Generated by NVIDIA NVVM Compiler
//
// Compiler Build ID: CL-36424714
// Cuda compilation tools, release 13.0, V13.0.88
// Based on NVVM 20.0.0
//

.version 9.0
.target sm_100
.address_size 64

	// .globl	_Z17devicePreparationPdS_S_

.visible .entry _Z17devicePreparationPdS_S_(
	.param .u64 .ptr .align 1 _Z17devicePreparationPdS_S__param_0,
	.param .u64 .ptr .align 1 _Z17devicePreparationPdS_S__param_1,
	.param .u64 .ptr .align 1 _Z17devicePreparationPdS_S__param_2
)
{


	ret;

}


// ===== COMPILED SASS (sm_100) =====

	.target	sm_100

	.elftype	@"ET_EXEC"


//--------------------- .note.nv.tkinfo           --------------------------
	.section	.note.nv.tkinfo,"",@"SHT_NOTE"
	.sectionflags	@"SHF_NOTE_NV_TKINFO"
	.tkinfo
        /*0018*/ 	.word	0x00000002
        /*0030*/ 	.string	""
        /*0030*/ 	.string	"ptxas"
        /*0030*/ 	.string	"Cuda compilation tools, release 13.0, V13.0.88"
        /*0030*/ 	.string	"Build cuda_13.0.r13.0/compiler.36424714_0"
        /*0030*/ 	.string	"-arch sm_100 -m 64 "



//--------------------- .note.nv.cuinfo           --------------------------
	.section	.note.nv.cuinfo,"",@"SHT_NOTE"
	.sectionflags	@"SHF_NOTE_NV_CUINFO"
        /*0018*/ 	.short	0x0002
        /*001a*/ 	.short	0x0064
        /*001c*/ 	.short	0x0082
	.zero		2


//--------------------- .nv.info                  --------------------------
	.section	.nv.info,"",@"SHT_CUDA_INFO"
	.align	4


	//----- nvinfo : EIATTR_REGCOUNT
	.align		4
        /*0000*/ 	.byte	0x04, 0x2f
        /*0002*/ 	.short	(.L_1 - .L_0)
	.align		4
.L_0:
        /*0004*/ 	.word	index@(_Z17devicePreparationPdS_S_)
        /*0008*/ 	.word	0x00000004


	//----- nvinfo : EIATTR_FRAME_SIZE
	.align		4
.L_1:
        /*000c*/ 	.byte	0x04, 0x11
        /*000e*/ 	.short	(.L_3 - .L_2)
	.align		4
.L_2:
        /*0010*/ 	.word	index@(_Z17devicePreparationPdS_S_)
        /*0014*/ 	.word	0x00000000


	//----- nvinfo : EIATTR_MIN_STACK_SIZE
	.align		4
.L_3:
        /*0018*/ 	.byte	0x04, 0x12
        /*001a*/ 	.short	(.L_5 - .L_4)
	.align		4
.L_4:
        /*001c*/ 	.word	index@(_Z17devicePreparationPdS_S_)
        /*0020*/ 	.word	0x00000000
.L_5:


//--------------------- .nv.compat                --------------------------
	.section	.nv.compat,"",@"SHT_CUDA_COMPAT_INFO"
	.align	4
        /*0000*/ 	.byte	0x02, 0x09, 0x00, 0x00, 0x02, 0x02, 0x01, 0x00, 0x02, 0x05, 0x05, 0x00, 0x03, 0x07, 0x01, 0x01
        /*0010*/ 	.byte	0x02, 0x03, 0x00, 0x00, 0x02, 0x06, 0x01, 0x00, 0x04, 0x0b, 0x08, 0x00, 0x09, 0x00, 0x00, 0x00
        /*0020*/ 	.byte	0x00, 0x00, 0x00, 0x00


//--------------------- .nv.info._Z17devicePreparationPdS_S_ --------------------------
	.section	.nv.info._Z17devicePreparationPdS_S_,"",@"SHT_CUDA_INFO"
	.sectionflags	@""
	.align	4


	//----- nvinfo : EIATTR_CUDA_API_VERSION
	.align		4
        /*0000*/ 	.byte	0x04, 0x37
        /*0002*/ 	.short	(.L_7 - .L_6)
.L_6:
        /*0004*/ 	.word	0x00000082


	//----- nvinfo : EIATTR_KPARAM_INFO
	.align		4
.L_7:
        /*0008*/ 	.byte	0x04, 0x17
        /*000a*/ 	.short	(.L_9 - .L_8)
.L_8:
        /*000c*/ 	.word	0x00000000
        /*0010*/ 	.short	0x0002
        /*0012*/ 	.short	0x0010
        /*0014*/ 	.byte	0x00, 0xf5, 0x21, 0x00


	//----- nvinfo : EIATTR_KPARAM_INFO
	.align		4
.L_9:
        /*0018*/ 	.byte	0x04, 0x17
        /*001a*/ 	.short	(.L_11 - .L_10)
.L_10:
        /*001c*/ 	.word	0x00000000
        /*0020*/ 	.short	0x0001
        /*0022*/ 	.short	0x0008
        /*0024*/ 	.byte	0x00, 0xf5, 0x21, 0x00


	//----- nvinfo : EIATTR_KPARAM_INFO
	.align		4
.L_11:
        /*0028*/ 	.byte	0x04, 0x17
        /*002a*/ 	.short	(.L_13 - .L_12)
.L_12:
        /*002c*/ 	.word	0x00000000
        /*0030*/ 	.short	0x0000
        /*0032*/ 	.short	0x0000
        /*0034*/ 	.byte	0x00, 0xf5, 0x21, 0x00


	//----- nvinfo : EIATTR_SPARSE_MMA_MASK
	.align		4
.L_13:
        /*0038*/ 	.byte	0x03, 0x50
        /*003a*/ 	.short	0x0000


	//----- nvinfo : EIATTR_MAXREG_COUNT
	.align		4
        /*003c*/ 	.byte	0x03, 0x1b
        /*003e*/ 	.short	0x00ff


	//----- nvinfo : EIATTR_MERCURY_ISA_VERSION
	.align		4
        /*0040*/ 	.byte	0x03, 0x5f
        /*0042*/ 	.short	0x0101


	//----- nvinfo : EIATTR_VRC_CTA_INIT_COUNT
	.align		4
        /*0044*/ 	.byte	0x02, 0x4a
	.zero		1
	.zero		1


	//----- nvinfo : EIATTR_EXIT_INSTR_OFFSETS
	.align		4
        /*0048*/ 	.byte	0x04, 0x1c
        /*004a*/ 	.short	(.L_15 - .L_14)


	//   ....[0]....
.L_14:
        /*004c*/ 	.word	0x00000010


	//----- nvinfo : EIATTR_CBANK_PARAM_SIZE
	.align		4
.L_15:
        /*0050*/ 	.byte	0x03, 0x19
        /*0052*/ 	.short	0x0018


	//----- nvinfo : EIATTR_PARAM_CBANK
	.align		4
        /*0054*/ 	.byte	0x04, 0x0a
        /*0056*/ 	.short	(.L_17 - .L_16)
	.align		4
.L_16:
        /*0058*/ 	.word	index@(.nv.constant0._Z17devicePreparationPdS_S_)
        /*005c*/ 	.short	0x0380
        /*005e*/ 	.short	0x0018


	//----- nvinfo : EIATTR_SW_WAR
	.align		4
.L_17:
        /*0060*/ 	.byte	0x04, 0x36
        /*0062*/ 	.short	(.L_19 - .L_18)
.L_18:
        /*0064*/ 	.word	0x00000008
.L_19:


//--------------------- .nv.callgraph             --------------------------
	.section	.nv.callgraph,"",@"SHT_CUDA_CALLGRAPH"
	.align	4
	.sectionentsize	8
	.align		4
        /*0000*/ 	.word	0x00000000
	.align		4
        /*0004*/ 	.word	0xffffffff
	.align		4
        /*0008*/ 	.word	0x00000000
	.align		4
        /*000c*/ 	.word	0xfffffffe
	.align		4
        /*0010*/ 	.word	0x00000000
	.align		4
        /*0014*/ 	.word	0xfffffffd
	.align		4
        /*0018*/ 	.word	0x00000000
	.align		4
        /*001c*/ 	.word	0xfffffffc


//--------------------- .text._Z17devicePreparationPdS_S_ --------------------------
	.section	.text._Z17devicePreparationPdS_S_,"ax",@progbits
	.align	128
        .global         _Z17devicePreparationPdS_S_
        .type           _Z17devicePreparationPdS_S_,@function
        .size           _Z17devicePreparationPdS_S_,(.L_x_1 - _Z17devicePreparationPdS_S_)
        .other          _Z17devicePreparationPdS_S_,@"STO_CUDA_ENTRY STV_DEFAULT"
_Z17devicePreparationPdS_S_:
.text._Z17devicePreparationPdS_S_:
[----:B------:R-:W-:Y:S01]  /*0000*/  LDC R1, c[0x0][0x37c] ;  /* 0x0000df00ff017b82 */ /* 0x000fe20000000800 */
[----:B------:R-:W-:Y:S05]  /*0010*/  EXIT ;  /* 0x000000000000794d */ /* 0x000fea0003800000 */
.L_x_0:
[----:B------:R-:W-:-:S00]  /*0020*/  BRA `(.L_x_0) ;  /* 0xfffffffc00fc7947 */ /* 0x000fc0000383ffff */
[----:B------:R-:W-:-:S00]  /*0030*/  NOP ;  /* 0x0000000000007918 */ /* 0x000fc00000000000 */
        /* <DEDUP_REMOVED lines=12> */
.L_x_1:


//--------------------- .nv.shared.reserved.0     --------------------------
	.section	.nv.shared.reserved.0,"aw",@nobits
	.weak		__nv_reservedSMEM_offset_0_alias
	.size		__nv_reservedSMEM_offset_0_alias, 0, 64
	.other		__nv_reservedSMEM_offset_0_alias,@"STO_CUDA_RESERVED_SHARED STV_DEFAULT"
__nv_reservedSMEM_offset_0_alias:
	.zero		0
	.zero		64


//--------------------- .nv.constant0._Z17devicePreparationPdS_S_ --------------------------
	.section	.nv.constant0._Z17devicePreparationPdS_S_,"a",@progbits
	.sectionflags	@""
	.align	4
.nv.constant0._Z17devicePreparationPdS_S_:
	.zero		920


//--------------------- SYMBOLS --------------------------

	.type		.nv.reservedSmem.offset0,@object
	.size		.nv.reservedSmem.offset0,0x4
